	.headerflags	@"EF_CUDA_TEXMODE_UNIFIED EF_CUDA_64BIT_ADDRESS EF_CUDA_SM86 EF_CUDA_VIRTUAL_SM(EF_CUDA_SM86)"
	.elftype	@"ET_EXEC"


//--------------------- .nv.info                  --------------------------
	.section	.nv.info,"",@"SHT_CUDA_INFO"
	.align	4


	//----- nvinfo : EIATTR_REGCOUNT
	.align		4
        /*0000*/ 	.byte	0x04, 0x2f
        /*0002*/ 	.short	(.L_1 - .L_0)
	.align		4
.L_0:
        /*0004*/ 	.word	index@(debug_timer_globaltimer_kernel)
        /*0008*/ 	.word	0x00000010


	//----- nvinfo : EIATTR_MIN_STACK_SIZE
	.align		4
.L_1:
        /*000c*/ 	.byte	0x04, 0x12
        /*000e*/ 	.short	(.L_3 - .L_2)
	.align		4
.L_2:
        /*0010*/ 	.word	index@(debug_timer_globaltimer_kernel)
        /*0014*/ 	.word	0x00000000


	//----- nvinfo : EIATTR_FRAME_SIZE
	.align		4
.L_3:
        /*0018*/ 	.byte	0x04, 0x11
        /*001a*/ 	.short	(.L_5 - .L_4)
	.align		4
.L_4:
        /*001c*/ 	.word	index@(debug_timer_globaltimer_kernel)
        /*0020*/ 	.word	0x00000000


	//----- nvinfo : EIATTR_MIN_STACK_SIZE
	.align		4
.L_5:
        /*0024*/ 	.byte	0x04, 0x12
        /*0026*/ 	.short	(.L_7 - .L_6)
	.align		4
.L_6:
        /*0028*/ 	.word	index@(debug_timer_globaltimer_kernel)
        /*002c*/ 	.word	0x00000000
.L_7:


//--------------------- .nv.info.debug_timer_globaltimer_kernel --------------------------
	.section	.nv.info.debug_timer_globaltimer_kernel,"",@"SHT_CUDA_INFO"
	.sectionflags	@""
	.align	4


	//----- nvinfo : EIATTR_CUDA_API_VERSION
	.align		4
        /*0000*/ 	.byte	0x04, 0x37
        /*0002*/ 	.short	(.L_9 - .L_8)
.L_8:
        /*0004*/ 	.word	0x0000007c


	//----- nvinfo : EIATTR_SW2861232_WAR
	.align		4
.L_9:
        /*0008*/ 	.byte	0x01, 0x35
	.zero		2


	//----- nvinfo : EIATTR_PARAM_CBANK
	.align		4
        /*000c*/ 	.byte	0x04, 0x0a
        /*000e*/ 	.short	(.L_11 - .L_10)
	.align		4
.L_10:
        /*0010*/ 	.word	index@(.nv.constant0.debug_timer_globaltimer_kernel)
        /*0014*/ 	.short	0x0160
        /*0016*/ 	.short	0x0028


	//----- nvinfo : EIATTR_CBANK_PARAM_SIZE
	.align		4
.L_11:
        /*0018*/ 	.byte	0x03, 0x19
        /*001a*/ 	.short	0x0028


	//----- nvinfo : EIATTR_KPARAM_INFO
	.align		4
        /*001c*/ 	.byte	0x04, 0x17
        /*001e*/ 	.short	(.L_13 - .L_12)
.L_12:
        /*0020*/ 	.word	0x00000000
        /*0024*/ 	.short	0x0004
        /*0026*/ 	.short	0x0020
        /*0028*/ 	.byte	0x00, 0xf0, 0x21, 0x00


	//----- nvinfo : EIATTR_KPARAM_INFO
	.align		4
.L_13:
        /*002c*/ 	.byte	0x04, 0x17
        /*002e*/ 	.short	(.L_15 - .L_14)
.L_14:
        /*0030*/ 	.word	0x00000000
        /*0034*/ 	.short	0x0003
        /*0036*/ 	.short	0x0018
        /*0038*/ 	.byte	0x00, 0xf0, 0x21, 0x00


	//----- nvinfo : EIATTR_KPARAM_INFO
	.align		4
.L_15:
        /*003c*/ 	.byte	0x04, 0x17
        /*003e*/ 	.short	(.L_17 - .L_16)
.L_16:
        /*0040*/ 	.word	0x00000000
        /*0044*/ 	.short	0x0002
        /*0046*/ 	.short	0x0010
        /*0048*/ 	.byte	0x00, 0xf0, 0x21, 0x00


	//----- nvinfo : EIATTR_KPARAM_INFO
	.align		4
.L_17:
        /*004c*/ 	.byte	0x04, 0x17
        /*004e*/ 	.short	(.L_19 - .L_18)
.L_18:
        /*0050*/ 	.word	0x00000000
        /*0054*/ 	.short	0x0001
        /*0056*/ 	.short	0x0008
        /*0058*/ 	.byte	0x00, 0xf0, 0x21, 0x00


	//----- nvinfo : EIATTR_KPARAM_INFO
	.align		4
.L_19:
        /*005c*/ 	.byte	0x04, 0x17
        /*005e*/ 	.short	(.L_21 - .L_20)
.L_20:
        /*0060*/ 	.word	0x00000000
        /*0064*/ 	.short	0x0000
        /*0066*/ 	.short	0x0000
        /*0068*/ 	.byte	0x00, 0xf0, 0x21, 0x00


	//----- nvinfo : EIATTR_MAXREG_COUNT
	.align		4
.L_21:
        /*006c*/ 	.byte	0x03, 0x1b
        /*006e*/ 	.short	0x00ff


	//----- nvinfo : EIATTR_EXIT_INSTR_OFFSETS
	.align		4
        /*0070*/ 	.byte	0x04, 0x1c
        /*0072*/ 	.short	(.L_23 - .L_22)


	//   ....[0]....
.L_22:
        /*0074*/ 	.word	0x000025c0


	//   ....[1]....
        /*0078*/ 	.word	0x000025e0


	//----- nvinfo : EIATTR_MAX_THREADS
	.align		4
.L_23:
        /*007c*/ 	.byte	0x04, 0x05
        /*007e*/ 	.short	(.L_25 - .L_24)
.L_24:
        /*0080*/ 	.word	0x00000020
        /*0084*/ 	.word	0x00000001
        /*0088*/ 	.word	0x00000001


	//----- nvinfo : EIATTR_CRS_STACK_SIZE
	.align		4
.L_25:
        /*008c*/ 	.byte	0x04, 0x1e
        /*008e*/ 	.short	(.L_27 - .L_26)
.L_26:
        /*0090*/ 	.word	0x00000000
.L_27:


//--------------------- .nv.callgraph             --------------------------
	.section	.nv.callgraph,"",@"SHT_CUDA_CALLGRAPH"
	.align	4
	.sectionentsize	8
	.align		4
        /*0000*/ 	.word	0x00000000
	.align		4
        /*0004*/ 	.word	0xffffffff
	.align		4
        /*0008*/ 	.word	0x00000000
	.align		4
        /*000c*/ 	.word	0xfffffffe
	.align		4
        /*0010*/ 	.word	0x00000000
	.align		4
        /*0014*/ 	.word	0xfffffffd
	.align		4
        /*0018*/ 	.word	0x00000000
	.align		4
        /*001c*/ 	.word	0xfffffffc


//--------------------- .nv.rel.action            --------------------------
	.section	.nv.rel.action,"",@"SHT_CUDA_RELOCINFO"
	.align	8
	.sectionentsize	8
        /*0000*/ 	.byte	0x73, 0x00, 0x00, 0x00, 0x00, 0x00, 0x00, 0x00, 0x00, 0x00, 0x00, 0x11, 0x25, 0x00, 0x05, 0x36


//--------------------- .nv.constant0.debug_timer_globaltimer_kernel --------------------------
	.section	.nv.constant0.debug_timer_globaltimer_kernel,"a",@progbits
	.sectionflags	@""
	.align	4
.nv.constant0.debug_timer_globaltimer_kernel:
	.zero		392


//--------------------- .text.debug_timer_globaltimer_kernel --------------------------
	.section	.text.debug_timer_globaltimer_kernel,"ax",@progbits
	.sectioninfo	@"SHI_REGISTERS=16"
	.align	128
        .global         debug_timer_globaltimer_kernel
        .type           debug_timer_globaltimer_kernel,@function
        .size           debug_timer_globaltimer_kernel,(.L_x_3 - debug_timer_globaltimer_kernel)
        .other          debug_timer_globaltimer_kernel,@"STO_CUDA_ENTRY STV_DEFAULT"
debug_timer_globaltimer_kernel:
.text.debug_timer_globaltimer_kernel:
[----:B------:R-:W-:Y:S02]  /*0000*/  IMAD.MOV.U32 R1, RZ, RZ, c[0x0][0x28] ;  /* 0x00000a00ff017624 */ /* 0x000fe400078e00ff */
[----:B------:R-:W0:Y:S01]  /*0010*/  S2R R0, SR_TID.X ;  /* 0x0000000000007919 */ /* 0x000e220000002100 */
[----:B------:R-:W-:-:S03]  /*0020*/  ULDC.64 UR4, c[0x0][0x118] ;  /* 0x0000460000047ab9 */ /* 0x000fc60000000a00 */
[----:B------:R-:W1:Y:S01]  /*0030*/  S2R R3, SR_CTAID.X ;  /* 0x0000000000037919 */ /* 0x000e620000002500 */
[----:B0-----:R-:W-:-:S05]  /*0040*/  LOP3.LUT R0, R0, 0x1f, RZ, 0xc0, !PT ;  /* 0x0000001f00007812 */ /* 0x001fca00078ec0ff */
[----:B-1----:R-:W-:-:S05]  /*0050*/  IMAD R0, R3, 0x20, R0 ;  /* 0x0000002003007824 */ /* 0x002fca00078e0200 */
[----:B------:R-:W-:-:S06]  /*0060*/  ISETP.GE.AND P2, PT, R0, 0x20, PT ;  /* 0x000000200000780c */ /* 0x000fcc0003f46270 */
[----:B------:R-:W-:-:S07]  /*0070*/  CS2R R2, SR_GLOBALTIMERLO ;  /* 0x0000000000027805 */ /* 0x000fce0000015200 */
[----:B------:R-:W-:-:S06]  /*0080*/  CS2R R4, SR_GLOBALTIMERLO ;  /* 0x0000000000047805 */ /* 0x000fcc0000015200 */
[----:B------:R-:W-:-:S04]  /*0090*/  IADD3 R6, P0, -R2, R4, RZ ;  /* 0x0000000402067210 */ /* 0x000fc80007f1e1ff */
[----:B------:R-:W-:Y:S01]  /*00a0*/  ISETP.LT.U32.AND P1, PT, R6, -0x1, PT ;  /* 0xffffffff0600780c */ /* 0x000fe20003f21070 */
[----:B------:R-:W-:Y:S01]  /*00b0*/  IMAD.X R7, R5, 0x1, ~R3, P0 ;  /* 0x0000000105077824 */ /* 0x000fe200000e0e03 */
[----:B------:R-:W-:-:S04]  /*00c0*/  ISETP.NE.U32.AND P0, PT, R4, R2, PT ;  /* 0x000000020400720c */ /* 0x000fc80003f05070 */
[----:B------:R-:W-:Y:S02]  /*00d0*/  ISETP.LT.U32.AND.EX P1, PT, R7, 0x7fffffff, PT, P1 ;  /* 0x7fffffff0700780c */ /* 0x000fe40003f21110 */
[----:B------:R-:W-:Y:S02]  /*00e0*/  ISETP.NE.AND.EX P0, PT, R5, R3, PT, P0 ;  /* 0x000000030500720c */ /* 0x000fe40003f05300 */
[----:B------:R-:W-:Y:S02]  /*00f0*/  SEL R2, R6, 0xffffffff, P1 ;  /* 0xffffffff06027807 */ /* 0x000fe40000800000 */
[----:B------:R-:W-:Y:S02]  /*0100*/  SEL R3, R7, 0x7fffffff, P1 ;  /* 0x7fffffff07037807 */ /* 0x000fe40000800000 */
[----:B------:R-:W-:Y:S02]  /*0110*/  SEL R2, R2, 0xffffffff, P0 ;  /* 0xffffffff02027807 */ /* 0x000fe40000000000 */
[----:B------:R-:W-:-:S02]  /*0120*/  SEL R3, R3, 0x7fffffff, P0 ;  /* 0x7fffffff03037807 */ /* 0x000fc40000000000 */
[----:B------:R-:W-:-:S06]  /*0130*/  CS2R R6, SR_GLOBALTIMERLO ;  /* 0x0000000000067805 */ /* 0x000fcc0000015200 */
[----:B------:R-:W-:Y:S02]  /*0140*/  ISETP.NE.U32.AND P0, PT, R6, R4, PT ;  /* 0x000000040600720c */ /* 0x000fe40003f05070 */
[----:B------:R-:W-:-:S02]  /*0150*/  IADD3 R9, P1, -R4, R6, RZ ;  /* 0x0000000604097210 */ /* 0x000fc40007f3e1ff */
[----:B------:R-:W-:-:S03]  /*0160*/  ISETP.NE.AND.EX P0, PT, R7, R5, PT, P0 ;  /* 0x000000050700720c */ /* 0x000fc60003f05300 */
[----:B------:R-:W-:Y:S01]  /*0170*/  IMAD.X R4, R7, 0x1, ~R5, P1 ;  /* 0x0000000107047824 */ /* 0x000fe200008e0e05 */
[----:B------:R-:W-:-:S04]  /*0180*/  ISETP.LT.U32.AND P1, PT, R9, R2, PT ;  /* 0x000000020900720c */ /* 0x000fc80003f21070 */
[----:B------:R-:W-:-:S05]  /*0190*/  ISETP.LT.U32.AND.EX P1, PT, R4, R3, PT, P1 ;  /* 0x000000030400720c */ /* 0x000fca0003f21110 */
[----:B------:R-:W-:Y:S02]  /*01a0*/  @P0 SEL R2, R9, R2, P1 ;  /* 0x0000000209020207 */ /* 0x000fe40000800000 */
[----:B------:R-:W-:Y:S02]  /*01b0*/  @P0 SEL R3, R4, R3, P1 ;  /* 0x0000000304030207 */ /* 0x000fe40000800000 */
[----:B------:R-:W-:-:S06]  /*01c0*/  CS2R R4, SR_GLOBALTIMERLO ;  /* 0x0000000000047805 */ /* 0x000fcc0000015200 */
[----:B------:R-:W-:Y:S02]  /*01d0*/  ISETP.NE.U32.AND P0, PT, R4, R6, PT ;  /* 0x000000060400720c */ /* 0x000fe40003f05070 */
[----:B------:R-:W-:Y:S02]  /*01e0*/  IADD3 R9, P1, -R6, R4, RZ ;  /* 0x0000000406097210 */ /* 0x000fe40007f3e1ff */
        /* <DEDUP_REMOVED lines=547> */
[----:B------:R-:W-:Y:S01]  /*2420*/  ISETP.NE.U32.AND P0, PT, R6, R4, PT ;  /* 0x000000040600720c */ /* 0x000fe20003f05070 */
[----:B------:R-:W-:Y:S01]  /*2430*/  BSSY B0, `(.L_x_0) ;  /* 0x0000010000007945 */ /* 0x000fe20003800000 */
[----:B------:R-:W-:Y:S01]  /*2440*/  IADD3 R9, P1, -R4, R6, RZ ;  /* 0x0000000604097210 */ /* 0x000fe20007f3e1ff */
[----:B------:R-:W-:Y:S01]  /*2450*/  IMAD.MOV.U32 R6, RZ, RZ, RZ ;  /* 0x000000ffff067224 */ /* 0x000fe200078e00ff */
[----:B------:R-:W-:-:S03]  /*2460*/  ISETP.NE.AND.EX P0, PT, R7, R5, PT, P0 ;  /* 0x000000050700720c */ /* 0x000fc60003f05300 */
[----:B------:R-:W-:Y:S01]  /*2470*/  IMAD.X R4, R7, 0x1, ~R5, P1 ;  /* 0x0000000107047824 */ /* 0x000fe200008e0e05 */
[----:B------:R-:W-:Y:S01]  /*2480*/  ISETP.LT.U32.AND P1, PT, R9, R2, PT ;  /* 0x000000020900720c */ /* 0x000fe20003f21070 */
[----:B------:R-:W-:-:S03]  /*2490*/  IMAD.MOV.U32 R7, RZ, RZ, 0x8 ;  /* 0x00000008ff077424 */ /* 0x000fc600078e00ff */
[----:B------:R-:W-:-:S05]  /*24a0*/  ISETP.LT.U32.AND.EX P1, PT, R4, R3, PT, P1 ;  /* 0x000000030400720c */ /* 0x000fca0003f21110 */
[----:B------:R-:W-:Y:S01]  /*24b0*/  @P0 SEL R3, R4, R3, P1 ;  /* 0x0000000304030207 */ /* 0x000fe20000800000 */
[----:B------:R-:W-:Y:S01]  /*24c0*/  IMAD.WIDE R4, R0, R7, c[0x0][0x180] ;  /* 0x0000600000047625 */ /* 0x000fe200078e0207 */
[----:B------:R-:W-:-:S03]  /*24d0*/  @P0 SEL R2, R9, R2, P1 ;  /* 0x0000000209020207 */ /* 0x000fc60000800000 */
[----:B------:R-:W-:Y:S02]  /*24e0*/  IMAD.MOV.U32 R9, RZ, RZ, 0x4 ;  /* 0x00000004ff097424 */ /* 0x000fe400078e00ff */
[----:B------:R0:W-:Y:S02]  /*24f0*/  @!P2 STG.E.64 [R4.64], R2 ;  /* 0x000000020400a986 */ /* 0x0001e4000c101b04 */
[----:B0-----:R-:W-:Y:S01]  /*2500*/  IMAD.WIDE R2, R0, R9, c[0x0][0x160] ;  /* 0x0000580000027625 */ /* 0x001fe200078e0209 */
[----:B------:R-:W-:Y:S05]  /*2510*/  @P2 BRA `(.L_x_1) ;  /* 0x0000001000002947 */ /* 0x000fea0003800000 */
[----:B------:R0:W5:Y:S02]  /*2520*/  LDG.E R6, [R2.64] ;  /* 0x0000000402067981 */ /* 0x000164000c1e1900 */
.L_x_1:
[----:B------:R-:W-:Y:S05]  /*2530*/  BSYNC B0 ;  /* 0x0000000000007941 */ /* 0x000fea0003800000 */
.L_x_0:
[----:B-----5:R-:W-:Y:S02]  /*2540*/  SEL R6, R6, RZ, !P2 ;  /* 0x000000ff06067207 */ /* 0x020fe40005000000 */
[----:B------:R-:W-:-:S05]  /*2550*/  CS2R R8, SR_GLOBALTIMERLO ;  /* 0x0000000000087805 */ /* 0x000fca0000015200 */
[----:B------:R-:W-:Y:S02]  /*2560*/  FADD R13, -R6, -RZ ;  /* 0x800000ff060d7221 */ /* 0x000fe40000000100 */
[----:B------:R-:W-:-:S05]  /*2570*/  CS2R R10, SR_GLOBALTIMERLO ;  /* 0x00000000000a7805 */ /* 0x000fca0000015200 */
[CC--:B------:R-:W-:Y:S01]  /*2580*/  IMAD.WIDE R4, R0.reuse, R7.reuse, c[0x0][0x170] ;  /* 0x00005c0000047625 */ /* 0x0c0fe200078e0207 */
[----:B------:R1:W-:Y:S03]  /*2590*/  @!P2 STG.E [R2.64], R13 ;  /* 0x0000000d0200a986 */ /* 0x0003e6000c101904 */
[----:B------:R-:W-:Y:S01]  /*25a0*/  IMAD.WIDE R6, R0, R7, c[0x0][0x178] ;  /* 0x00005e0000067625 */ /* 0x000fe200078e0207 */
[----:B------:R1:W-:Y:S01]  /*25b0*/  @!P2 STG.E.64 [R4.64], R8 ;  /* 0x000000080400a986 */ /* 0x0003e2000c101b04 */
[----:B------:R-:W-:Y:S05]  /*25c0*/  @P2 EXIT ;  /* 0x000000000000294d */ /* 0x000fea0003800000 */
[----:B------:R-:W-:Y:S01]  /*25d0*/  STG.E.64 [R6.64], R10 ;  /* 0x0000000a06007986 */ /* 0x000fe2000c101b04 */
[----:B------:R-:W-:Y:S05]  /*25e0*/  EXIT ;  /* 0x000000000000794d */ /* 0x000fea0003800000 */
.L_x_2:
[----:B------:R-:W-:-:S00]  /*25f0*/  BRA `(.L_x_2) ;  /* 0xfffffff000007947 */ /* 0x000fc0000383ffff */
[----:B------:R-:W-:-:S00]  /*2600*/  NOP ;  /* 0x0000000000007918 */ /* 0x000fc00000000000 */
[----:B------:R-:W-:-:S00]  /*2610*/  NOP ;  /* 0x0000000000007918 */ /* 0x000fc00000000000 */
[----:B------:R-:W-:-:S00]  /*2620*/  NOP ;  /* 0x0000000000007918 */ /* 0x000fc00000000000 */
[----:B------:R-:W-:-:S00]  /*2630*/  NOP ;  /* 0x0000000000007918 */ /* 0x000fc00000000000 */
[----:B------:R-:W-:-:S00]  /*2640*/  NOP ;  /* 0x0000000000007918 */ /* 0x000fc00000000000 */
[----:B------:R-:W-:-:S00]  /*2650*/  NOP ;  /* 0x0000000000007918 */ /* 0x000fc00000000000 */
[----:B------:R-:W-:-:S00]  /*2660*/  NOP ;  /* 0x0000000000007918 */ /* 0x000fc00000000000 */
[----:B------:R-:W-:-:S00]  /*2670*/  NOP ;  /* 0x0000000000007918 */ /* 0x000fc00000000000 */
.L_x_3:
